//
// Generated by NVIDIA NVVM Compiler
//
// Compiler Build ID: CL-36424714
// Cuda compilation tools, release 13.0, V13.0.88
// Based on NVVM 20.0.0
//

.version 9.0
.target sm_100
.address_size 64

	// .globl	_Z7reduce1IdEvPT_S1_
.extern .shared .align 16 .b8 sdata[];

.visible .entry _Z7reduce1IdEvPT_S1_(
	.param .u64 .ptr .align 1 _Z7reduce1IdEvPT_S1__param_0,
	.param .u64 .ptr .align 1 _Z7reduce1IdEvPT_S1__param_1
)
{
	.reg .pred 	%p<5>;
	.reg .b32 	%r<16>;
	.reg .b64 	%rd<9>;
	.reg .b64 	%fd<6>;

	ld.param.u64 	%rd2, [_Z7reduce1IdEvPT_S1__param_0];
	ld.param.u64 	%rd1, [_Z7reduce1IdEvPT_S1__param_1];
	cvta.to.global.u64 	%rd3, %rd2;
	mov.u32 	%r1, %tid.x;
	mov.u32 	%r2, %ctaid.x;
	mov.u32 	%r3, %ntid.x;
	mad.lo.s32 	%r7, %r2, %r3, %r1;
	mul.wide.u32 	%rd4, %r7, 8;
	add.s64 	%rd5, %rd3, %rd4;
	ld.global.f64 	%fd1, [%rd5];
	shl.b32 	%r8, %r1, 3;
	mov.u32 	%r9, sdata;
	add.s32 	%r4, %r9, %r8;
	st.shared.f64 	[%r4], %fd1;
	bar.sync 	0;
	setp.lt.u32 	%p1, %r3, 2;
	@%p1 bra 	$L__BB0_5;
	mov.b32 	%r15, 1;
$L__BB0_2:
	shl.b32 	%r6, %r15, 1;
	add.s32 	%r11, %r6, -1;
	and.b32  	%r12, %r11, %r1;
	setp.ne.s32 	%p2, %r12, 0;
	@%p2 bra 	$L__BB0_4;
	shl.b32 	%r13, %r15, 3;
	add.s32 	%r14, %r4, %r13;
	ld.shared.f64 	%fd2, [%r14];
	ld.shared.f64 	%fd3, [%r4];
	add.f64 	%fd4, %fd2, %fd3;
	st.shared.f64 	[%r4], %fd4;
$L__BB0_4:
	bar.sync 	0;
	setp.lt.u32 	%p3, %r6, %r3;
	mov.u32 	%r15, %r6;
	@%p3 bra 	$L__BB0_2;
$L__BB0_5:
	setp.ne.s32 	%p4, %r1, 0;
	@%p4 bra 	$L__BB0_7;
	ld.shared.f64 	%fd5, [sdata];
	cvta.to.global.u64 	%rd6, %rd1;
	mul.wide.u32 	%rd7, %r2, 8;
	add.s64 	%rd8, %rd6, %rd7;
	st.global.f64 	[%rd8], %fd5;
$L__BB0_7:
	ret;

}
	// .globl	_Z7reduce2IdEvPT_S1_
.visible .entry _Z7reduce2IdEvPT_S1_(
	.param .u64 .ptr .align 1 _Z7reduce2IdEvPT_S1__param_0,
	.param .u64 .ptr .align 1 _Z7reduce2IdEvPT_S1__param_1
)
{
	.reg .pred 	%p<5>;
	.reg .b32 	%r<19>;
	.reg .b64 	%rd<9>;
	.reg .b64 	%fd<6>;

	ld.param.u64 	%rd2, [_Z7reduce2IdEvPT_S1__param_0];
	ld.param.u64 	%rd1, [_Z7reduce2IdEvPT_S1__param_1];
	cvta.to.global.u64 	%rd3, %rd2;
	mov.u32 	%r1, %tid.x;
	mov.u32 	%r2, %ctaid.x;
	mov.u32 	%r3, %ntid.x;
	mad.lo.s32 	%r7, %r2, %r3, %r1;
	mul.wide.u32 	%rd4, %r7, 8;
	add.s64 	%rd5, %rd3, %rd4;
	ld.global.f64 	%fd1, [%rd5];
	shl.b32 	%r8, %r1, 3;
	mov.u32 	%r9, sdata;
	add.s32 	%r10, %r9, %r8;
	st.shared.f64 	[%r10], %fd1;
	bar.sync 	0;
	setp.lt.u32 	%p1, %r3, 2;
	@%p1 bra 	$L__BB1_5;
	mov.b32 	%r18, 1;
$L__BB1_2:
	shl.b32 	%r5, %r18, 1;
	mul.lo.s32 	%r6, %r5, %r1;
	setp.ge.u32 	%p2, %r6, %r3;
	@%p2 bra 	$L__BB1_4;
	add.s32 	%r12, %r6, %r18;
	shl.b32 	%r13, %r12, 3;
	add.s32 	%r15, %r9, %r13;
	ld.shared.f64 	%fd2, [%r15];
	shl.b32 	%r16, %r6, 3;
	add.s32 	%r17, %r9, %r16;
	ld.shared.f64 	%fd3, [%r17];
	add.f64 	%fd4, %fd2, %fd3;
	st.shared.f64 	[%r17], %fd4;
$L__BB1_4:
	bar.sync 	0;
	setp.lt.u32 	%p3, %r5, %r3;
	mov.u32 	%r18, %r5;
	@%p3 bra 	$L__BB1_2;
$L__BB1_5:
	setp.ne.s32 	%p4, %r1, 0;
	@%p4 bra 	$L__BB1_7;
	ld.shared.f64 	%fd5, [sdata];
	cvta.to.global.u64 	%rd6, %rd1;
	mul.wide.u32 	%rd7, %r2, 8;
	add.s64 	%rd8, %rd6, %rd7;
	st.global.f64 	[%rd8], %fd5;
$L__BB1_7:
	ret;

}
	// .globl	_Z7reduce3IdEvPT_S1_
.visible .entry _Z7reduce3IdEvPT_S1_(
	.param .u64 .ptr .align 1 _Z7reduce3IdEvPT_S1__param_0,
	.param .u64 .ptr .align 1 _Z7reduce3IdEvPT_S1__param_1
)
{
	.reg .pred 	%p<5>;
	.reg .b32 	%r<13>;
	.reg .b64 	%rd<9>;
	.reg .b64 	%fd<6>;

	ld.param.u64 	%rd2, [_Z7reduce3IdEvPT_S1__param_0];
	ld.param.u64 	%rd1, [_Z7reduce3IdEvPT_S1__param_1];
	cvta.to.global.u64 	%rd3, %rd2;
	mov.u32 	%r1, %tid.x;
	mov.u32 	%r2, %ctaid.x;
	mov.u32 	%r12, %ntid.x;
	mad.lo.s32 	%r7, %r2, %r12, %r1;
	mul.wide.u32 	%rd4, %r7, 8;
	add.s64 	%rd5, %rd3, %rd4;
	ld.global.f64 	%fd1, [%rd5];
	shl.b32 	%r8, %r1, 3;
	mov.u32 	%r9, sdata;
	add.s32 	%r4, %r9, %r8;
	st.shared.f64 	[%r4], %fd1;
	bar.sync 	0;
	setp.lt.u32 	%p1, %r12, 2;
	@%p1 bra 	$L__BB2_4;
$L__BB2_1:
	shr.u32 	%r6, %r12, 1;
	setp.ge.u32 	%p2, %r1, %r6;
	@%p2 bra 	$L__BB2_3;
	shl.b32 	%r10, %r6, 3;
	add.s32 	%r11, %r4, %r10;
	ld.shared.f64 	%fd2, [%r11];
	ld.shared.f64 	%fd3, [%r4];
	add.f64 	%fd4, %fd2, %fd3;
	st.shared.f64 	[%r4], %fd4;
$L__BB2_3:
	bar.sync 	0;
	setp.gt.u32 	%p3, %r12, 3;
	mov.u32 	%r12, %r6;
	@%p3 bra 	$L__BB2_1;
$L__BB2_4:
	setp.ne.s32 	%p4, %r1, 0;
	@%p4 bra 	$L__BB2_6;
	ld.shared.f64 	%fd5, [sdata];
	cvta.to.global.u64 	%rd6, %rd1;
	mul.wide.u32 	%rd7, %r2, 8;
	add.s64 	%rd8, %rd6, %rd7;
	st.global.f64 	[%rd8], %fd5;
$L__BB2_6:
	ret;

}


// ===== COMPILED SASS (sm_100) =====

	.target	sm_100

	.elftype	@"ET_EXEC"


//--------------------- .note.nv.tkinfo           --------------------------
	.section	.note.nv.tkinfo,"",@"SHT_NOTE"
	.sectionflags	@"SHF_NOTE_NV_TKINFO"
	.tkinfo
        /*0018*/ 	.word	0x00000002
        /*0030*/ 	.string	""
        /*0030*/ 	.string	"ptxas"
        /*0030*/ 	.string	"Cuda compilation tools, release 13.0, V13.0.88"
        /*0030*/ 	.string	"Build cuda_13.0.r13.0/compiler.36424714_0"
        /*0030*/ 	.string	"-arch sm_100 -m 64 "



//--------------------- .note.nv.cuinfo           --------------------------
	.section	.note.nv.cuinfo,"",@"SHT_NOTE"
	.sectionflags	@"SHF_NOTE_NV_CUINFO"
        /*0018*/ 	.short	0x0002
        /*001a*/ 	.short	0x0064
        /*001c*/ 	.short	0x0082
	.zero		2


//--------------------- .nv.info                  --------------------------
	.section	.nv.info,"",@"SHT_CUDA_INFO"
	.align	4


	//----- nvinfo : EIATTR_REGCOUNT
	.align		4
        /*0000*/ 	.byte	0x04, 0x2f
        /*0002*/ 	.short	(.L_1 - .L_0)
	.align		4
.L_0:
        /*0004*/ 	.word	index@(_Z7reduce1IdEvPT_S1_)
        /*0008*/ 	.word	0x0000000d


	//----- nvinfo : EIATTR_FRAME_SIZE
	.align		4
.L_1:
        /*000c*/ 	.byte	0x04, 0x11
        /*000e*/ 	.short	(.L_3 - .L_2)
	.align		4
.L_2:
        /*0010*/ 	.word	index@(_Z7reduce1IdEvPT_S1_)
        /*0014*/ 	.word	0x00000000


	//----- nvinfo : EIATTR_REGCOUNT
	.align		4
.L_3:
        /*0018*/ 	.byte	0x04, 0x2f
        /*001a*/ 	.short	(.L_5 - .L_4)
	.align		4
.L_4:
        /*001c*/ 	.word	index@(_Z7reduce2IdEvPT_S1_)
        /*0020*/ 	.word	0x0000000c


	//----- nvinfo : EIATTR_FRAME_SIZE
	.align		4
.L_5:
        /*0024*/ 	.byte	0x04, 0x11
        /*0026*/ 	.short	(.L_7 - .L_6)
	.align		4
.L_6:
        /*0028*/ 	.word	index@(_Z7reduce2IdEvPT_S1_)
        /*002c*/ 	.word	0x00000000


	//----- nvinfo : EIATTR_REGCOUNT
	.align		4
.L_7:
        /*0030*/ 	.byte	0x04, 0x2f
        /*0032*/ 	.short	(.L_9 - .L_8)
	.align		4
.L_8:
        /*0034*/ 	.word	index@(_Z7reduce3IdEvPT_S1_)
        /*0038*/ 	.word	0x0000000d


	//----- nvinfo : EIATTR_FRAME_SIZE
	.align		4
.L_9:
        /*003c*/ 	.byte	0x04, 0x11
        /*003e*/ 	.short	(.L_11 - .L_10)
	.align		4
.L_10:
        /*0040*/ 	.word	index@(_Z7reduce3IdEvPT_S1_)
        /*0044*/ 	.word	0x00000000


	//----- nvinfo : EIATTR_MIN_STACK_SIZE
	.align		4
.L_11:
        /*0048*/ 	.byte	0x04, 0x12
        /*004a*/ 	.short	(.L_13 - .L_12)
	.align		4
.L_12:
        /*004c*/ 	.word	index@(_Z7reduce3IdEvPT_S1_)
        /*0050*/ 	.word	0x00000000


	//----- nvinfo : EIATTR_MIN_STACK_SIZE
	.align		4
.L_13:
        /*0054*/ 	.byte	0x04, 0x12
        /*0056*/ 	.short	(.L_15 - .L_14)
	.align		4
.L_14:
        /*0058*/ 	.word	index@(_Z7reduce2IdEvPT_S1_)
        /*005c*/ 	.word	0x00000000


	//----- nvinfo : EIATTR_MIN_STACK_SIZE
	.align		4
.L_15:
        /*0060*/ 	.byte	0x04, 0x12
        /*0062*/ 	.short	(.L_17 - .L_16)
	.align		4
.L_16:
        /*0064*/ 	.word	index@(_Z7reduce1IdEvPT_S1_)
        /*0068*/ 	.word	0x00000000
.L_17:


//--------------------- .nv.compat                --------------------------
	.section	.nv.compat,"",@"SHT_CUDA_COMPAT_INFO"
	.align	4
        /*0000*/ 	.byte	0x02, 0x09, 0x00, 0x00, 0x02, 0x02, 0x01, 0x00, 0x02, 0x05, 0x05, 0x00, 0x03, 0x07, 0x01, 0x01
        /*0010*/ 	.byte	0x02, 0x03, 0x00, 0x00, 0x02, 0x06, 0x01, 0x00, 0x04, 0x0b, 0x08, 0x00, 0x01, 0x00, 0x00, 0x00
        /*0020*/ 	.byte	0x00, 0x00, 0x00, 0x00


//--------------------- .nv.info._Z7reduce3IdEvPT_S1_ --------------------------
	.section	.nv.info._Z7reduce3IdEvPT_S1_,"",@"SHT_CUDA_INFO"
	.sectionflags	@""
	.align	4


	//----- nvinfo : EIATTR_CUDA_API_VERSION
	.align		4
        /*0000*/ 	.byte	0x04, 0x37
        /*0002*/ 	.short	(.L_19 - .L_18)
.L_18:
        /*0004*/ 	.word	0x00000082


	//----- nvinfo : EIATTR_KPARAM_INFO
	.align		4
.L_19:
        /*0008*/ 	.byte	0x04, 0x17
        /*000a*/ 	.short	(.L_21 - .L_20)
.L_20:
        /*000c*/ 	.word	0x00000000
        /*0010*/ 	.short	0x0001
        /*0012*/ 	.short	0x0008
        /*0014*/ 	.byte	0x00, 0xf5, 0x21, 0x00


	//----- nvinfo : EIATTR_KPARAM_INFO
	.align		4
.L_21:
        /*0018*/ 	.byte	0x04, 0x17
        /*001a*/ 	.short	(.L_23 - .L_22)
.L_22:
        /*001c*/ 	.word	0x00000000
        /*0020*/ 	.short	0x0000
        /*0022*/ 	.short	0x0000
        /*0024*/ 	.byte	0x00, 0xf5, 0x21, 0x00


	//----- nvinfo : EIATTR_SPARSE_MMA_MASK
	.align		4
.L_23:
        /*0028*/ 	.byte	0x03, 0x50
        /*002a*/ 	.short	0x0000


	//----- nvinfo : EIATTR_MAXREG_COUNT
	.align		4
        /*002c*/ 	.byte	0x03, 0x1b
        /*002e*/ 	.short	0x00ff


	//----- nvinfo : EIATTR_NUM_BARRIERS
	.align		4
        /*0030*/ 	.byte	0x02, 0x4c
        /*0032*/ 	.byte	0x01
	.zero		1


	//----- nvinfo : EIATTR_MERCURY_ISA_VERSION
	.align		4
        /*0034*/ 	.byte	0x03, 0x5f
        /*0036*/ 	.short	0x0101


	//----- nvinfo : EIATTR_VRC_CTA_INIT_COUNT
	.align		4
        /*0038*/ 	.byte	0x02, 0x4a
	.zero		1
	.zero		1


	//----- nvinfo : EIATTR_EXIT_INSTR_OFFSETS
	.align		4
        /*003c*/ 	.byte	0x04, 0x1c
        /*003e*/ 	.short	(.L_25 - .L_24)


	//   ....[0]....
.L_24:
        /*0040*/ 	.word	0x000001e0


	//   ....[1]....
        /*0044*/ 	.word	0x00000260


	//----- nvinfo : EIATTR_CBANK_PARAM_SIZE
	.align		4
.L_25:
        /*0048*/ 	.byte	0x03, 0x19
        /*004a*/ 	.short	0x0010


	//----- nvinfo : EIATTR_PARAM_CBANK
	.align		4
        /*004c*/ 	.byte	0x04, 0x0a
        /*004e*/ 	.short	(.L_27 - .L_26)
	.align		4
.L_26:
        /*0050*/ 	.word	index@(.nv.constant0._Z7reduce3IdEvPT_S1_)
        /*0054*/ 	.short	0x0380
        /*0056*/ 	.short	0x0010


	//----- nvinfo : EIATTR_SW_WAR
	.align		4
.L_27:
        /*0058*/ 	.byte	0x04, 0x36
        /*005a*/ 	.short	(.L_29 - .L_28)
.L_28:
        /*005c*/ 	.word	0x00000008
.L_29:


//--------------------- .nv.info._Z7reduce2IdEvPT_S1_ --------------------------
	.section	.nv.info._Z7reduce2IdEvPT_S1_,"",@"SHT_CUDA_INFO"
	.sectionflags	@""
	.align	4


	//----- nvinfo : EIATTR_CUDA_API_VERSION
	.align		4
        /*0000*/ 	.byte	0x04, 0x37
        /*0002*/ 	.short	(.L_31 - .L_30)
.L_30:
        /*0004*/ 	.word	0x00000082


	//----- nvinfo : EIATTR_KPARAM_INFO
	.align		4
.L_31:
        /*0008*/ 	.byte	0x04, 0x17
        /*000a*/ 	.short	(.L_33 - .L_32)
.L_32:
        /*000c*/ 	.word	0x00000000
        /*0010*/ 	.short	0x0001
        /*0012*/ 	.short	0x0008
        /*0014*/ 	.byte	0x00, 0xf5, 0x21, 0x00


	//----- nvinfo : EIATTR_KPARAM_INFO
	.align		4
.L_33:
        /*0018*/ 	.byte	0x04, 0x17
        /*001a*/ 	.short	(.L_35 - .L_34)
.L_34:
        /*001c*/ 	.word	0x00000000
        /*0020*/ 	.short	0x0000
        /*0022*/ 	.short	0x0000
        /*0024*/ 	.byte	0x00, 0xf5, 0x21, 0x00


	//----- nvinfo : EIATTR_SPARSE_MMA_MASK
	.align		4
.L_35:
        /*0028*/ 	.byte	0x03, 0x50
        /*002a*/ 	.short	0x0000


	//----- nvinfo : EIATTR_MAXREG_COUNT
	.align		4
        /*002c*/ 	.byte	0x03, 0x1b
        /*002e*/ 	.short	0x00ff


	//----- nvinfo : EIATTR_NUM_BARRIERS
	.align		4
        /*0030*/ 	.byte	0x02, 0x4c
        /*0032*/ 	.byte	0x01
	.zero		1


	//----- nvinfo : EIATTR_MERCURY_ISA_VERSION
	.align		4
        /*0034*/ 	.byte	0x03, 0x5f
        /*0036*/ 	.short	0x0101


	//----- nvinfo : EIATTR_VRC_CTA_INIT_COUNT
	.align		4
        /*0038*/ 	.byte	0x02, 0x4a
	.zero		1
	.zero		1


	//----- nvinfo : EIATTR_EXIT_INSTR_OFFSETS
	.align		4
        /*003c*/ 	.byte	0x04, 0x1c
        /*003e*/ 	.short	(.L_37 - .L_36)


	//   ....[0]....
.L_36:
        /*0040*/ 	.word	0x00000210


	//   ....[1]....
        /*0044*/ 	.word	0x00000290


	//----- nvinfo : EIATTR_CBANK_PARAM_SIZE
	.align		4
.L_37:
        /*0048*/ 	.byte	0x03, 0x19
        /*004a*/ 	.short	0x0010


	//----- nvinfo : EIATTR_PARAM_CBANK
	.align		4
        /*004c*/ 	.byte	0x04, 0x0a
        /*004e*/ 	.short	(.L_39 - .L_38)
	.align		4
.L_38:
        /*0050*/ 	.word	index@(.nv.constant0._Z7reduce2IdEvPT_S1_)
        /*0054*/ 	.short	0x0380
        /*0056*/ 	.short	0x0010


	//----- nvinfo : EIATTR_SW_WAR
	.align		4
.L_39:
        /*0058*/ 	.byte	0x04, 0x36
        /*005a*/ 	.short	(.L_41 - .L_40)
.L_40:
        /*005c*/ 	.word	0x00000008
.L_41:


//--------------------- .nv.info._Z7reduce1IdEvPT_S1_ --------------------------
	.section	.nv.info._Z7reduce1IdEvPT_S1_,"",@"SHT_CUDA_INFO"
	.sectionflags	@""
	.align	4


	//----- nvinfo : EIATTR_CUDA_API_VERSION
	.align		4
        /*0000*/ 	.byte	0x04, 0x37
        /*0002*/ 	.short	(.L_43 - .L_42)
.L_42:
        /*0004*/ 	.word	0x00000082


	//----- nvinfo : EIATTR_KPARAM_INFO
	.align		4
.L_43:
        /*0008*/ 	.byte	0x04, 0x17
        /*000a*/ 	.short	(.L_45 - .L_44)
.L_44:
        /*000c*/ 	.word	0x00000000
        /*0010*/ 	.short	0x0001
        /*0012*/ 	.short	0x0008
        /*0014*/ 	.byte	0x00, 0xf5, 0x21, 0x00


	//----- nvinfo : EIATTR_KPARAM_INFO
	.align		4
.L_45:
        /*0018*/ 	.byte	0x04, 0x17
        /*001a*/ 	.short	(.L_47 - .L_46)
.L_46:
        /*001c*/ 	.word	0x00000000
        /*0020*/ 	.short	0x0000
        /*0022*/ 	.short	0x0000
        /*0024*/ 	.byte	0x00, 0xf5, 0x21, 0x00


	//----- nvinfo : EIATTR_SPARSE_MMA_MASK
	.align		4
.L_47:
        /*0028*/ 	.byte	0x03, 0x50
        /*002a*/ 	.short	0x0000


	//----- nvinfo : EIATTR_MAXREG_COUNT
	.align		4
        /*002c*/ 	.byte	0x03, 0x1b
        /*002e*/ 	.short	0x00ff


	//----- nvinfo : EIATTR_NUM_BARRIERS
	.align		4
        /*0030*/ 	.byte	0x02, 0x4c
        /*0032*/ 	.byte	0x01
	.zero		1


	//----- nvinfo : EIATTR_MERCURY_ISA_VERSION
	.align		4
        /*0034*/ 	.byte	0x03, 0x5f
        /*0036*/ 	.short	0x0101


	//----- nvinfo : EIATTR_VRC_CTA_INIT_COUNT
	.align		4
        /*0038*/ 	.byte	0x02, 0x4a
	.zero		1
	.zero		1


	//----- nvinfo : EIATTR_EXIT_INSTR_OFFSETS
	.align		4
        /*003c*/ 	.byte	0x04, 0x1c
        /*003e*/ 	.short	(.L_49 - .L_48)


	//   ....[0]....
.L_48:
        /*0040*/ 	.word	0x000001f0


	//   ....[1]....
        /*0044*/ 	.word	0x00000270


	//----- nvinfo : EIATTR_CBANK_PARAM_SIZE
	.align		4
.L_49:
        /*0048*/ 	.byte	0x03, 0x19
        /*004a*/ 	.short	0x0010


	//----- nvinfo : EIATTR_PARAM_CBANK
	.align		4
        /*004c*/ 	.byte	0x04, 0x0a
        /*004e*/ 	.short	(.L_51 - .L_50)
	.align		4
.L_50:
        /*0050*/ 	.word	index@(.nv.constant0._Z7reduce1IdEvPT_S1_)
        /*0054*/ 	.short	0x0380
        /*0056*/ 	.short	0x0010


	//----- nvinfo : EIATTR_SW_WAR
	.align		4
.L_51:
        /*0058*/ 	.byte	0x04, 0x36
        /*005a*/ 	.short	(.L_53 - .L_52)
.L_52:
        /*005c*/ 	.word	0x00000008
.L_53:


//--------------------- .nv.callgraph             --------------------------
	.section	.nv.callgraph,"",@"SHT_CUDA_CALLGRAPH"
	.align	4
	.sectionentsize	8
	.align		4
        /*0000*/ 	.word	0x00000000
	.align		4
        /*0004*/ 	.word	0xffffffff
	.align		4
        /*0008*/ 	.word	0x00000000
	.align		4
        /*000c*/ 	.word	0xfffffffe
	.align		4
        /*0010*/ 	.word	0x00000000
	.align		4
        /*0014*/ 	.word	0xfffffffd
	.align		4
        /*0018*/ 	.word	0x00000000
	.align		4
        /*001c*/ 	.word	0xfffffffc


//--------------------- .text._Z7reduce3IdEvPT_S1_ --------------------------
	.section	.text._Z7reduce3IdEvPT_S1_,"ax",@progbits
	.align	128
        .global         _Z7reduce3IdEvPT_S1_
        .type           _Z7reduce3IdEvPT_S1_,@function
        .size           _Z7reduce3IdEvPT_S1_,(.L_x_9 - _Z7reduce3IdEvPT_S1_)
        .other          _Z7reduce3IdEvPT_S1_,@"STO_CUDA_ENTRY STV_DEFAULT"
_Z7reduce3IdEvPT_S1_:
.text._Z7reduce3IdEvPT_S1_:
[----:B------:R-:W-:Y:S01]  /*0000*/  LDC R1, c[0x0][0x37c] ;  /* 0x0000df00ff017b82 */ /* 0x000fe20000000800 */
[----:B------:R-:W0:Y:S07]  /*0010*/  S2R R8, SR_TID.X ;  /* 0x0000000000087919 */ /* 0x000e2e0000002100 */
[----:B------:R-:W1:Y:S01]  /*0020*/  LDC.64 R2, c[0x0][0x380] ;  /* 0x0000e000ff027b82 */ /* 0x000e620000000a00 */
[----:B------:R-:W0:Y:S01]  /*0030*/  LDCU UR8, c[0x0][0x360] ;  /* 0x00006c00ff0877ac */ /* 0x000e220008000800 */
[----:B------:R-:W0:Y:S01]  /*0040*/  S2R R9, SR_CTAID.X ;  /* 0x0000000000097919 */ /* 0x000e220000002500 */
[----:B------:R-:W2:Y:S01]  /*0050*/  LDCU.64 UR6, c[0x0][0x358] ;  /* 0x00006b00ff0677ac */ /* 0x000ea20008000a00 */
[----:B0-----:R-:W-:-:S04]  /*0060*/  IMAD R5, R9, UR8, R8 ;  /* 0x0000000809057c24 */ /* 0x001fc8000f8e0208 */
[----:B-1----:R-:W-:-:S06]  /*0070*/  IMAD.WIDE.U32 R2, R5, 0x8, R2 ;  /* 0x0000000805027825 */ /* 0x002fcc00078e0002 */
[----:B--2---:R-:W2:Y:S01]  /*0080*/  LDG.E.64 R2, desc[UR6][R2.64] ;  /* 0x0000000602027981 */ /* 0x004ea2000c1e1b00 */
[----:B------:R-:W0:Y:S01]  /*0090*/  S2UR UR5, SR_CgaCtaId ;  /* 0x00000000000579c3 */ /* 0x000e220000008800 */
[----:B------:R-:W-:Y:S01]  /*00a0*/  UMOV UR4, 0x400 ;  /* 0x0000040000047882 */ /* 0x000fe20000000000 */
[----:B------:R-:W-:Y:S01]  /*00b0*/  UISETP.GE.U32.AND UP0, UPT, UR8, 0x2, UPT ;  /* 0x000000020800788c */ /* 0x000fe2000bf06070 */
[----:B------:R-:W-:Y:S01]  /*00c0*/  ISETP.NE.AND P0, PT, R8, RZ, PT ;  /* 0x000000ff0800720c */ /* 0x000fe20003f05270 */
[----:B0-----:R-:W-:-:S06]  /*00d0*/  ULEA UR4, UR5, UR4, 0x18 ;  /* 0x0000000405047291 */ /* 0x001fcc000f8ec0ff */
[----:B------:R-:W-:-:S05]  /*00e0*/  LEA R7, R8, UR4, 0x3 ;  /* 0x0000000408077c11 */ /* 0x000fca000f8e18ff */
[----:B--2---:R0:W-:Y:S01]  /*00f0*/  STS.64 [R7], R2 ;  /* 0x0000000207007388 */ /* 0x0041e20000000a00 */
[----:B------:R-:W-:Y:S06]  /*0100*/  BAR.SYNC.DEFER_BLOCKING 0x0 ;  /* 0x0000000000007b1d */ /* 0x000fec0000010000 */
[----:B------:R-:W-:Y:S05]  /*0110*/  BRA.U !UP0, `(.L_x_0) ;  /* 0x0000000108307547 */ /* 0x000fea000b800000 */
[----:B------:R-:W-:-:S07]  /*0120*/  IMAD.U32 R0, RZ, RZ, UR8 ;  /* 0x00000008ff007e24 */ /* 0x000fce000f8e00ff */
.L_x_1:
[----:B------:R-:W-:-:S04]  /*0130*/  SHF.R.U32.HI R10, RZ, 0x1, R0 ;  /* 0x00000001ff0a7819 */ /* 0x000fc80000011600 */
[----:B------:R-:W-:-:S13]  /*0140*/  ISETP.GE.U32.AND P1, PT, R8, R10, PT ;  /* 0x0000000a0800720c */ /* 0x000fda0003f26070 */
[----:B------:R-:W-:Y:S01]  /*0150*/  @!P1 LEA R6, R10, R7, 0x3 ;  /* 0x000000070a069211 */ /* 0x000fe200078e18ff */
[----:B------:R-:W-:Y:S04]  /*0160*/  @!P1 LDS.64 R4, [R7] ;  /* 0x0000000007049984 */ /* 0x000fe80000000a00 */
[----:B0-----:R-:W0:Y:S02]  /*0170*/  @!P1 LDS.64 R2, [R6] ;  /* 0x0000000006029984 */ /* 0x001e240000000a00 */
[----:B0-----:R-:W-:-:S07]  /*0180*/  @!P1 DADD R2, R2, R4 ;  /* 0x0000000002029229 */ /* 0x001fce0000000004 */
[----:B------:R1:W-:Y:S01]  /*0190*/  @!P1 STS.64 [R7], R2 ;  /* 0x0000000207009388 */ /* 0x0003e20000000a00 */
[----:B------:R-:W-:Y:S01]  /*01a0*/  BAR.SYNC.DEFER_BLOCKING 0x0 ;  /* 0x0000000000007b1d */ /* 0x000fe20000010000 */
[----:B------:R-:W-:Y:S01]  /*01b0*/  ISETP.GT.U32.AND P1, PT, R0, 0x3, PT ;  /* 0x000000030000780c */ /* 0x000fe20003f24070 */
[----:B------:R-:W-:-:S12]  /*01c0*/  IMAD.MOV.U32 R0, RZ, RZ, R10 ;  /* 0x000000ffff007224 */ /* 0x000fd800078e000a */
[----:B-1----:R-:W-:Y:S05]  /*01d0*/  @P1 BRA `(.L_x_1) ;  /* 0xfffffffc00d41947 */ /* 0x002fea000383ffff */
.L_x_0:
[----:B------:R-:W-:Y:S05]  /*01e0*/  @P0 EXIT ;  /* 0x000000000000094d */ /* 0x000fea0003800000 */
[----:B------:R-:W1:Y:S01]  /*01f0*/  S2UR UR5, SR_CgaCtaId ;  /* 0x00000000000579c3 */ /* 0x000e620000008800 */
[----:B------:R-:W-:-:S07]  /*0200*/  UMOV UR4, 0x400 ;  /* 0x0000040000047882 */ /* 0x000fce0000000000 */
[----:B------:R-:W2:Y:S01]  /*0210*/  LDC.64 R4, c[0x0][0x388] ;  /* 0x0000e200ff047b82 */ /* 0x000ea20000000a00 */
[----:B-1----:R-:W-:Y:S01]  /*0220*/  ULEA UR4, UR5, UR4, 0x18 ;  /* 0x0000000405047291 */ /* 0x002fe2000f8ec0ff */
[----:B--2---:R-:W-:-:S08]  /*0230*/  IMAD.WIDE.U32 R4, R9, 0x8, R4 ;  /* 0x0000000809047825 */ /* 0x004fd000078e0004 */
[----:B0-----:R-:W0:Y:S04]  /*0240*/  LDS.64 R2, [UR4] ;  /* 0x00000004ff027984 */ /* 0x001e280008000a00 */
[----:B0-----:R-:W-:Y:S01]  /*0250*/  STG.E.64 desc[UR6][R4.64], R2 ;  /* 0x0000000204007986 */ /* 0x001fe2000c101b06 */
[----:B------:R-:W-:Y:S05]  /*0260*/  EXIT ;  /* 0x000000000000794d */ /* 0x000fea0003800000 */
.L_x_2:
[----:B------:R-:W-:-:S00]  /*0270*/  BRA `(.L_x_2) ;  /* 0xfffffffc00fc7947 */ /* 0x000fc0000383ffff */
[----:B------:R-:W-:-:S00]  /*0280*/  NOP ;  /* 0x0000000000007918 */ /* 0x000fc00000000000 */
[----:B------:R-:W-:-:S00]  /*0290*/  NOP ;  /* 0x0000000000007918 */ /* 0x000fc00000000000 */
[----:B------:R-:W-:-:S00]  /*02a0*/  NOP ;  /* 0x0000000000007918 */ /* 0x000fc00000000000 */
[----:B------:R-:W-:-:S00]  /*02b0*/  NOP ;  /* 0x0000000000007918 */ /* 0x000fc00000000000 */
[----:B------:R-:W-:-:S00]  /*02c0*/  NOP ;  /* 0x0000000000007918 */ /* 0x000fc00000000000 */
[----:B------:R-:W-:-:S00]  /*02d0*/  NOP ;  /* 0x0000000000007918 */ /* 0x000fc00000000000 */
[----:B------:R-:W-:-:S00]  /*02e0*/  NOP ;  /* 0x0000000000007918 */ /* 0x000fc00000000000 */
[----:B------:R-:W-:-:S00]  /*02f0*/  NOP ;  /* 0x0000000000007918 */ /* 0x000fc00000000000 */
.L_x_9:


//--------------------- .text._Z7reduce2IdEvPT_S1_ --------------------------
	.section	.text._Z7reduce2IdEvPT_S1_,"ax",@progbits
	.align	128
        .global         _Z7reduce2IdEvPT_S1_
        .type           _Z7reduce2IdEvPT_S1_,@function
        .size           _Z7reduce2IdEvPT_S1_,(.L_x_10 - _Z7reduce2IdEvPT_S1_)
        .other          _Z7reduce2IdEvPT_S1_,@"STO_CUDA_ENTRY STV_DEFAULT"
_Z7reduce2IdEvPT_S1_:
.text._Z7reduce2IdEvPT_S1_:
        /* <DEDUP_REMOVED lines=18> */
[----:B------:R-:W-:-:S05]  /*0120*/  UMOV UR5, 0x1 ;  /* 0x0000000100057882 */ /* 0x000fca0000000000 */
.L_x_4:
[----:B------:R-:W-:-:S04]  /*0130*/  USHF.L.U32 UR6, UR5, 0x1, URZ ;  /* 0x0000000105067899 */ /* 0x000fc800080006ff */
[----:B------:R-:W-:Y:S02]  /*0140*/  UISETP.GE.U32.AND UP0, UPT, UR6, UR7, UPT ;  /* 0x000000070600728c */ /* 0x000fe4000bf06070 */
[----:B-1----:R-:W-:-:S05]  /*0150*/  IMAD R7, R6, UR6, RZ ;  /* 0x0000000606077c24 */ /* 0x002fca000f8e02ff */
[----:B------:R-:W-:-:S13]  /*0160*/  ISETP.GE.U32.AND P0, PT, R7, UR7, PT ;  /* 0x0000000707007c0c */ /* 0x000fda000bf06070 */
[C---:B------:R-:W-:Y:S01]  /*0170*/  @!P0 IADD3 R0, PT, PT, R7.reuse, UR5, RZ ;  /* 0x0000000507008c10 */ /* 0x040fe2000fffe0ff */
[----:B------:R-:W-:Y:S01]  /*0180*/  UMOV UR5, UR6 ;  /* 0x0000000600057c82 */ /* 0x000fe20008000000 */
[----:B------:R-:W-:Y:S02]  /*0190*/  @!P0 LEA R7, R7, UR4, 0x3 ;  /* 0x0000000407078c11 */ /* 0x000fe4000f8e18ff */
[----:B------:R-:W-:-:S03]  /*01a0*/  @!P0 LEA R0, R0, UR4, 0x3 ;  /* 0x0000000400008c11 */ /* 0x000fc6000f8e18ff */
[----:B0-----:R-:W-:Y:S04]  /*01b0*/  @!P0 LDS.64 R4, [R7] ;  /* 0x0000000007048984 */ /* 0x001fe80000000a00 */
[----:B------:R-:W0:Y:S02]  /*01c0*/  @!P0 LDS.64 R2, [R0] ;  /* 0x0000000000028984 */ /* 0x000e240000000a00 */
[----:B0-----:R-:W-:-:S07]  /*01d0*/  @!P0 DADD R2, R2, R4 ;  /* 0x0000000002028229 */ /* 0x001fce0000000004 */
[----:B------:R1:W-:Y:S01]  /*01e0*/  @!P0 STS.64 [R7], R2 ;  /* 0x0000000207008388 */ /* 0x0003e20000000a00 */
[----:B------:R-:W-:Y:S06]  /*01f0*/  BAR.SYNC.DEFER_BLOCKING 0x0 ;  /* 0x0000000000007b1d */ /* 0x000fec0000010000 */
[----:B------:R-:W-:Y:S05]  /*0200*/  BRA.U !UP0, `(.L_x_4) ;  /* 0xfffffffd08c87547 */ /* 0x000fea000b83ffff */
.L_x_3:
[----:B------:R-:W-:Y:S05]  /*0210*/  @P1 EXIT ;  /* 0x000000000000194d */ /* 0x000fea0003800000 */
[----:B------:R-:W2:Y:S01]  /*0220*/  S2UR UR5, SR_CgaCtaId ;  /* 0x00000000000579c3 */ /* 0x000ea20000008800 */
[----:B------:R-:W-:-:S07]  /*0230*/  UMOV UR4, 0x400 ;  /* 0x0000040000047882 */ /* 0x000fce0000000000 */
[----:B0-----:R-:W0:Y:S01]  /*0240*/  LDC.64 R4, c[0x0][0x388] ;  /* 0x0000e200ff047b82 */ /* 0x001e220000000a00 */
[----:B--2---:R-:W-:Y:S01]  /*0250*/  ULEA UR4, UR5, UR4, 0x18 ;  /* 0x0000000405047291 */ /* 0x004fe2000f8ec0ff */
[----:B0-----:R-:W-:-:S08]  /*0260*/  IMAD.WIDE.U32 R4, R9, 0x8, R4 ;  /* 0x0000000809047825 */ /* 0x001fd000078e0004 */
[----:B-1----:R-:W0:Y:S04]  /*0270*/  LDS.64 R2, [UR4] ;  /* 0x00000004ff027984 */ /* 0x002e280008000a00 */
[----:B0-----:R-:W-:Y:S01]  /*0280*/  STG.E.64 desc[UR8][R4.64], R2 ;  /* 0x0000000204007986 */ /* 0x001fe2000c101b08 */
[----:B------:R-:W-:Y:S05]  /*0290*/  EXIT ;  /* 0x000000000000794d */ /* 0x000fea0003800000 */
.L_x_5:
        /* <DEDUP_REMOVED lines=14> */
.L_x_10:


//--------------------- .text._Z7reduce1IdEvPT_S1_ --------------------------
	.section	.text._Z7reduce1IdEvPT_S1_,"ax",@progbits
	.align	128
        .global         _Z7reduce1IdEvPT_S1_
        .type           _Z7reduce1IdEvPT_S1_,@function
        .size           _Z7reduce1IdEvPT_S1_,(.L_x_11 - _Z7reduce1IdEvPT_S1_)
        .other          _Z7reduce1IdEvPT_S1_,@"STO_CUDA_ENTRY STV_DEFAULT"
_Z7reduce1IdEvPT_S1_:
.text._Z7reduce1IdEvPT_S1_:
        /* <DEDUP_REMOVED lines=18> */
[----:B------:R-:W-:-:S07]  /*0120*/  IMAD.MOV.U32 R0, RZ, RZ, 0x1 ;  /* 0x00000001ff007424 */ /* 0x000fce00078e00ff */
.L_x_7:
[----:B------:R-:W-:-:S05]  /*0130*/  SHF.L.U32 R10, R0, 0x1, RZ ;  /* 0x00000001000a7819 */ /* 0x000fca00000006ff */
[----:B0-----:R-:W-:-:S05]  /*0140*/  VIADD R2, R10, 0xffffffff ;  /* 0xffffffff0a027836 */ /* 0x001fca0000000000 */
[----:B------:R-:W-:-:S13]  /*0150*/  LOP3.LUT P1, RZ, R2, R9, RZ, 0xc0, !PT ;  /* 0x0000000902ff7212 */ /* 0x000fda000782c0ff */
[----:B------:R-:W-:Y:S01]  /*0160*/  @!P1 LEA R6, R0, R7, 0x3 ;  /* 0x0000000700069211 */ /* 0x000fe200078e18ff */
[----:B------:R-:W-:Y:S01]  /*0170*/  @!P1 LDS.64 R4, [R7] ;  /* 0x0000000007049984 */ /* 0x000fe20000000a00 */
[----:B------:R-:W-:-:S03]  /*0180*/  IMAD.MOV.U32 R0, RZ, RZ, R10 ;  /* 0x000000ffff007224 */ /* 0x000fc600078e000a */
[----:B------:R-:W0:Y:S02]  /*0190*/  @!P1 LDS.64 R2, [R6] ;  /* 0x0000000006029984 */ /* 0x000e240000000a00 */
[----:B0-----:R-:W-:-:S07]  /*01a0*/  @!P1 DADD R2, R2, R4 ;  /* 0x0000000002029229 */ /* 0x001fce0000000004 */
[----:B------:R1:W-:Y:S01]  /*01b0*/  @!P1 STS.64 [R7], R2 ;  /* 0x0000000207009388 */ /* 0x0003e20000000a00 */
[----:B------:R-:W-:Y:S01]  /*01c0*/  BAR.SYNC.DEFER_BLOCKING 0x0 ;  /* 0x0000000000007b1d */ /* 0x000fe20000010000 */
[----:B------:R-:W-:-:S13]  /*01d0*/  ISETP.GE.U32.AND P1, PT, R10, UR8, PT ;  /* 0x000000080a007c0c */ /* 0x000fda000bf26070 */
[----:B-1----:R-:W-:Y:S05]  /*01e0*/  @!P1 BRA `(.L_x_7) ;  /* 0xfffffffc00d09947 */ /* 0x002fea000383ffff */
.L_x_6:
        /* <DEDUP_REMOVED lines=9> */
.L_x_8:
        /* <DEDUP_REMOVED lines=16> */
.L_x_11:


//--------------------- .nv.shared._Z7reduce3IdEvPT_S1_ --------------------------
	.section	.nv.shared._Z7reduce3IdEvPT_S1_,"aw",@nobits
	.sectionflags	@""
	.align	16
	.zero		1024


//--------------------- .nv.shared.reserved.0     --------------------------
	.section	.nv.shared.reserved.0,"aw",@nobits
	.weak		__nv_reservedSMEM_offset_0_alias
	.size		__nv_reservedSMEM_offset_0_alias, 0, 64
	.other		__nv_reservedSMEM_offset_0_alias,@"STO_CUDA_RESERVED_SHARED STV_DEFAULT"
__nv_reservedSMEM_offset_0_alias:
	.zero		0
	.zero		64


//--------------------- .nv.shared._Z7reduce2IdEvPT_S1_ --------------------------
	.section	.nv.shared._Z7reduce2IdEvPT_S1_,"aw",@nobits
	.sectionflags	@""
	.align	16
	.zero		1024


//--------------------- .nv.shared._Z7reduce1IdEvPT_S1_ --------------------------
	.section	.nv.shared._Z7reduce1IdEvPT_S1_,"aw",@nobits
	.sectionflags	@""
	.align	16
	.zero		1024


//--------------------- .nv.constant0._Z7reduce3IdEvPT_S1_ --------------------------
	.section	.nv.constant0._Z7reduce3IdEvPT_S1_,"a",@progbits
	.sectionflags	@""
	.align	4
.nv.constant0._Z7reduce3IdEvPT_S1_:
	.zero		912


//--------------------- .nv.constant0._Z7reduce2IdEvPT_S1_ --------------------------
	.section	.nv.constant0._Z7reduce2IdEvPT_S1_,"a",@progbits
	.sectionflags	@""
	.align	4
.nv.constant0._Z7reduce2IdEvPT_S1_:
	.zero		912


//--------------------- .nv.constant0._Z7reduce1IdEvPT_S1_ --------------------------
	.section	.nv.constant0._Z7reduce1IdEvPT_S1_,"a",@progbits
	.sectionflags	@""
	.align	4
.nv.constant0._Z7reduce1IdEvPT_S1_:
	.zero		912


//--------------------- SYMBOLS --------------------------

	.type		.nv.reservedSmem.offset0,@object
	.size		.nv.reservedSmem.offset0,0x4
	.type		.nv.reservedSmem.cap,@object
	.size		.nv.reservedSmem.cap,0x4
